//
// Generated by NVIDIA NVVM Compiler
//
// Compiler Build ID: CL-36424714
// Cuda compilation tools, release 13.0, V13.0.88
// Based on NVVM 20.0.0
//

.version 9.0
.target sm_100
.address_size 64

	// .globl	_Z12calcFeaturesPfS_iPiiS_S0_

.visible .entry _Z12calcFeaturesPfS_iPiiS_S0_(
	.param .u64 .ptr .align 1 _Z12calcFeaturesPfS_iPiiS_S0__param_0,
	.param .u64 .ptr .align 1 _Z12calcFeaturesPfS_iPiiS_S0__param_1,
	.param .u32 _Z12calcFeaturesPfS_iPiiS_S0__param_2,
	.param .u64 .ptr .align 1 _Z12calcFeaturesPfS_iPiiS_S0__param_3,
	.param .u32 _Z12calcFeaturesPfS_iPiiS_S0__param_4,
	.param .u64 .ptr .align 1 _Z12calcFeaturesPfS_iPiiS_S0__param_5,
	.param .u64 .ptr .align 1 _Z12calcFeaturesPfS_iPiiS_S0__param_6
)
{
	.reg .pred 	%p<5>;
	.reg .b32 	%r<15>;
	.reg .b32 	%f<22>;
	.reg .b64 	%rd<24>;

	ld.param.u64 	%rd6, [_Z12calcFeaturesPfS_iPiiS_S0__param_0];
	ld.param.u64 	%rd3, [_Z12calcFeaturesPfS_iPiiS_S0__param_1];
	ld.param.u32 	%r2, [_Z12calcFeaturesPfS_iPiiS_S0__param_2];
	ld.param.u64 	%rd4, [_Z12calcFeaturesPfS_iPiiS_S0__param_3];
	ld.param.u32 	%r3, [_Z12calcFeaturesPfS_iPiiS_S0__param_4];
	ld.param.u64 	%rd7, [_Z12calcFeaturesPfS_iPiiS_S0__param_5];
	ld.param.u64 	%rd5, [_Z12calcFeaturesPfS_iPiiS_S0__param_6];
	cvta.to.global.u64 	%rd1, %rd7;
	cvta.to.global.u64 	%rd2, %rd6;
	mov.u32 	%r1, %tid.x;
	setp.ge.u32 	%p1, %r1, %r2;
	mov.f32 	%f21, 0f00000000;
	@%p1 bra 	$L__BB0_3;
	cvta.to.global.u64 	%rd15, %rd3;
	mul.wide.u32 	%rd16, %r1, 4;
	add.s64 	%rd17, %rd15, %rd16;
	ld.global.f32 	%f15, [%rd17];
	mov.u32 	%r9, %ctaid.x;
	add.s32 	%r10, %r3, %r2;
	mad.lo.s32 	%r11, %r10, %r9, %r1;
	mul.wide.u32 	%rd18, %r11, 4;
	add.s64 	%rd19, %rd2, %rd18;
	ld.global.f32 	%f16, [%rd19];
	sub.f32 	%f17, %f15, %f16;
	abs.f32 	%f1, %f17;
	add.s64 	%rd20, %rd1, %rd16;
	ld.global.f32 	%f2, [%rd20];
	setp.gtu.f32 	%p3, %f1, %f2;
	@%p3 bra 	$L__BB0_5;
	div.rn.f32 	%f18, %f1, %f2;
	mov.f32 	%f19, 0f3F800000;
	sub.f32 	%f21, %f19, %f18;
	bra.uni 	$L__BB0_5;
$L__BB0_3:
	cvta.to.global.u64 	%rd8, %rd4;
	sub.s32 	%r4, %r1, %r2;
	mul.wide.u32 	%rd9, %r4, 4;
	add.s64 	%rd10, %rd8, %rd9;
	ld.global.u32 	%r5, [%rd10];
	cvt.rn.f32.s32 	%f9, %r5;
	mov.u32 	%r6, %ctaid.x;
	add.s32 	%r7, %r3, %r2;
	mad.lo.s32 	%r8, %r7, %r6, %r1;
	mul.wide.u32 	%rd11, %r8, 4;
	add.s64 	%rd12, %rd2, %rd11;
	ld.global.f32 	%f10, [%rd12];
	sub.f32 	%f11, %f9, %f10;
	abs.f32 	%f4, %f11;
	mul.wide.u32 	%rd13, %r1, 4;
	add.s64 	%rd14, %rd1, %rd13;
	ld.global.f32 	%f5, [%rd14];
	setp.gtu.f32 	%p2, %f4, %f5;
	@%p2 bra 	$L__BB0_5;
	div.rn.f32 	%f12, %f4, %f5;
	mov.f32 	%f13, 0f3F800000;
	sub.f32 	%f21, %f13, %f12;
$L__BB0_5:
	cvta.to.global.u64 	%rd21, %rd5;
	mov.u32 	%r12, %ctaid.x;
	mul.wide.u32 	%rd22, %r12, 4;
	add.s64 	%rd23, %rd21, %rd22;
	setp.gt.f32 	%p4, %f21, 0f00000000;
	selp.u32 	%r13, 1, 0, %p4;
	atom.global.and.b32 	%r14, [%rd23], %r13;
	ret;

}


// ===== COMPILED SASS (sm_100) =====

	.target	sm_100

	.elftype	@"ET_EXEC"


//--------------------- .note.nv.tkinfo           --------------------------
	.section	.note.nv.tkinfo,"",@"SHT_NOTE"
	.sectionflags	@"SHF_NOTE_NV_TKINFO"
	.tkinfo
        /*0018*/ 	.word	0x00000002
        /*0030*/ 	.string	""
        /*0030*/ 	.string	"ptxas"
        /*0030*/ 	.string	"Cuda compilation tools, release 13.0, V13.0.88"
        /*0030*/ 	.string	"Build cuda_13.0.r13.0/compiler.36424714_0"
        /*0030*/ 	.string	"-arch sm_100 -m 64 "



//--------------------- .note.nv.cuinfo           --------------------------
	.section	.note.nv.cuinfo,"",@"SHT_NOTE"
	.sectionflags	@"SHF_NOTE_NV_CUINFO"
        /*0018*/ 	.short	0x0002
        /*001a*/ 	.short	0x0064
        /*001c*/ 	.short	0x0082
	.zero		2


//--------------------- .nv.info                  --------------------------
	.section	.nv.info,"",@"SHT_CUDA_INFO"
	.align	4


	//----- nvinfo : EIATTR_REGCOUNT
	.align		4
        /*0000*/ 	.byte	0x04, 0x2f
        /*0002*/ 	.short	(.L_1 - .L_0)
	.align		4
.L_0:
        /*0004*/ 	.word	index@(_Z12calcFeaturesPfS_iPiiS_S0_)
        /*0008*/ 	.word	0x0000000f


	//----- nvinfo : EIATTR_FRAME_SIZE
	.align		4
.L_1:
        /*000c*/ 	.byte	0x04, 0x11
        /*000e*/ 	.short	(.L_3 - .L_2)
	.align		4
.L_2:
        /*0010*/ 	.word	index@($__internal_0_$__cuda_sm3x_div_rn_noftz_f32_slowpath)
        /*0014*/ 	.word	0x00000000


	//----- nvinfo : EIATTR_FRAME_SIZE
	.align		4
.L_3:
        /*0018*/ 	.byte	0x04, 0x11
        /*001a*/ 	.short	(.L_5 - .L_4)
	.align		4
.L_4:
        /*001c*/ 	.word	index@(_Z12calcFeaturesPfS_iPiiS_S0_)
        /*0020*/ 	.word	0x00000000


	//----- nvinfo : EIATTR_MIN_STACK_SIZE
	.align		4
.L_5:
        /*0024*/ 	.byte	0x04, 0x12
        /*0026*/ 	.short	(.L_7 - .L_6)
	.align		4
.L_6:
        /*0028*/ 	.word	index@(_Z12calcFeaturesPfS_iPiiS_S0_)
        /*002c*/ 	.word	0x00000000
.L_7:


//--------------------- .nv.compat                --------------------------
	.section	.nv.compat,"",@"SHT_CUDA_COMPAT_INFO"
	.align	4
        /*0000*/ 	.byte	0x02, 0x09, 0x00, 0x00, 0x02, 0x02, 0x01, 0x00, 0x02, 0x05, 0x05, 0x00, 0x03, 0x07, 0x01, 0x01
        /*0010*/ 	.byte	0x02, 0x03, 0x00, 0x00, 0x02, 0x06, 0x01, 0x00, 0x04, 0x0b, 0x08, 0x00, 0x01, 0x00, 0x00, 0x00
        /*0020*/ 	.byte	0x00, 0x00, 0x00, 0x00


//--------------------- .nv.info._Z12calcFeaturesPfS_iPiiS_S0_ --------------------------
	.section	.nv.info._Z12calcFeaturesPfS_iPiiS_S0_,"",@"SHT_CUDA_INFO"
	.sectionflags	@""
	.align	4


	//----- nvinfo : EIATTR_CUDA_API_VERSION
	.align		4
        /*0000*/ 	.byte	0x04, 0x37
        /*0002*/ 	.short	(.L_9 - .L_8)
.L_8:
        /*0004*/ 	.word	0x00000082


	//----- nvinfo : EIATTR_KPARAM_INFO
	.align		4
.L_9:
        /*0008*/ 	.byte	0x04, 0x17
        /*000a*/ 	.short	(.L_11 - .L_10)
.L_10:
        /*000c*/ 	.word	0x00000000
        /*0010*/ 	.short	0x0006
        /*0012*/ 	.short	0x0030
        /*0014*/ 	.byte	0x00, 0xf5, 0x21, 0x00


	//----- nvinfo : EIATTR_KPARAM_INFO
	.align		4
.L_11:
        /*0018*/ 	.byte	0x04, 0x17
        /*001a*/ 	.short	(.L_13 - .L_12)
.L_12:
        /*001c*/ 	.word	0x00000000
        /*0020*/ 	.short	0x0005
        /*0022*/ 	.short	0x0028
        /*0024*/ 	.byte	0x00, 0xf5, 0x21, 0x00


	//----- nvinfo : EIATTR_KPARAM_INFO
	.align		4
.L_13:
        /*0028*/ 	.byte	0x04, 0x17
        /*002a*/ 	.short	(.L_15 - .L_14)
.L_14:
        /*002c*/ 	.word	0x00000000
        /*0030*/ 	.short	0x0004
        /*0032*/ 	.short	0x0020
        /*0034*/ 	.byte	0x00, 0xf0, 0x11, 0x00


	//----- nvinfo : EIATTR_KPARAM_INFO
	.align		4
.L_15:
        /*0038*/ 	.byte	0x04, 0x17
        /*003a*/ 	.short	(.L_17 - .L_16)
.L_16:
        /*003c*/ 	.word	0x00000000
        /*0040*/ 	.short	0x0003
        /*0042*/ 	.short	0x0018
        /*0044*/ 	.byte	0x00, 0xf5, 0x21, 0x00


	//----- nvinfo : EIATTR_KPARAM_INFO
	.align		4
.L_17:
        /*0048*/ 	.byte	0x04, 0x17
        /*004a*/ 	.short	(.L_19 - .L_18)
.L_18:
        /*004c*/ 	.word	0x00000000
        /*0050*/ 	.short	0x0002
        /*0052*/ 	.short	0x0010
        /*0054*/ 	.byte	0x00, 0xf0, 0x11, 0x00


	//----- nvinfo : EIATTR_KPARAM_INFO
	.align		4
.L_19:
        /*0058*/ 	.byte	0x04, 0x17
        /*005a*/ 	.short	(.L_21 - .L_20)
.L_20:
        /*005c*/ 	.word	0x00000000
        /*0060*/ 	.short	0x0001
        /*0062*/ 	.short	0x0008
        /*0064*/ 	.byte	0x00, 0xf5, 0x21, 0x00


	//----- nvinfo : EIATTR_KPARAM_INFO
	.align		4
.L_21:
        /*0068*/ 	.byte	0x04, 0x17
        /*006a*/ 	.short	(.L_23 - .L_22)
.L_22:
        /*006c*/ 	.word	0x00000000
        /*0070*/ 	.short	0x0000
        /*0072*/ 	.short	0x0000
        /*0074*/ 	.byte	0x00, 0xf5, 0x21, 0x00


	//----- nvinfo : EIATTR_SPARSE_MMA_MASK
	.align		4
.L_23:
        /*0078*/ 	.byte	0x03, 0x50
        /*007a*/ 	.short	0x0000


	//----- nvinfo : EIATTR_MAXREG_COUNT
	.align		4
        /*007c*/ 	.byte	0x03, 0x1b
        /*007e*/ 	.short	0x00ff


	//----- nvinfo : EIATTR_MERCURY_ISA_VERSION
	.align		4
        /*0080*/ 	.byte	0x03, 0x5f
        /*0082*/ 	.short	0x0101


	//----- nvinfo : EIATTR_INT_WARP_WIDE_INSTR_OFFSETS
	.align		4
        /*0084*/ 	.byte	0x04, 0x31
        /*0086*/ 	.short	(.L_25 - .L_24)


	//   ....[0]....
.L_24:
        /*0088*/ 	.word	0x000004c0


	//   ....[1]....
        /*008c*/ 	.word	0x00000510


	//----- nvinfo : EIATTR_VRC_CTA_INIT_COUNT
	.align		4
.L_25:
        /*0090*/ 	.byte	0x02, 0x4a
	.zero		1
	.zero		1


	//----- nvinfo : EIATTR_EXIT_INSTR_OFFSETS
	.align		4
        /*0094*/ 	.byte	0x04, 0x1c
        /*0096*/ 	.short	(.L_27 - .L_26)


	//   ....[0]....
.L_26:
        /*0098*/ 	.word	0x00000560


	//----- nvinfo : EIATTR_CRS_STACK_SIZE
	.align		4
.L_27:
        /*009c*/ 	.byte	0x04, 0x1e
        /*009e*/ 	.short	(.L_29 - .L_28)
.L_28:
        /*00a0*/ 	.word	0x00000000


	//----- nvinfo : EIATTR_CBANK_PARAM_SIZE
	.align		4
.L_29:
        /*00a4*/ 	.byte	0x03, 0x19
        /*00a6*/ 	.short	0x0038


	//----- nvinfo : EIATTR_PARAM_CBANK
	.align		4
        /*00a8*/ 	.byte	0x04, 0x0a
        /*00aa*/ 	.short	(.L_31 - .L_30)
	.align		4
.L_30:
        /*00ac*/ 	.word	index@(.nv.constant0._Z12calcFeaturesPfS_iPiiS_S0_)
        /*00b0*/ 	.short	0x0380
        /*00b2*/ 	.short	0x0038


	//----- nvinfo : EIATTR_SW_WAR
	.align		4
.L_31:
        /*00b4*/ 	.byte	0x04, 0x36
        /*00b6*/ 	.short	(.L_33 - .L_32)
.L_32:
        /*00b8*/ 	.word	0x00000008
.L_33:


//--------------------- .nv.callgraph             --------------------------
	.section	.nv.callgraph,"",@"SHT_CUDA_CALLGRAPH"
	.align	4
	.sectionentsize	8
	.align		4
        /*0000*/ 	.word	0x00000000
	.align		4
        /*0004*/ 	.word	0xffffffff
	.align		4
        /*0008*/ 	.word	0x00000000
	.align		4
        /*000c*/ 	.word	0xfffffffe
	.align		4
        /*0010*/ 	.word	0x00000000
	.align		4
        /*0014*/ 	.word	0xfffffffd
	.align		4
        /*0018*/ 	.word	0x00000000
	.align		4
        /*001c*/ 	.word	0xfffffffc


//--------------------- .text._Z12calcFeaturesPfS_iPiiS_S0_ --------------------------
	.section	.text._Z12calcFeaturesPfS_iPiiS_S0_,"ax",@progbits
	.align	128
        .global         _Z12calcFeaturesPfS_iPiiS_S0_
        .type           _Z12calcFeaturesPfS_iPiiS_S0_,@function
        .size           _Z12calcFeaturesPfS_iPiiS_S0_,(.L_x_19 - _Z12calcFeaturesPfS_iPiiS_S0_)
        .other          _Z12calcFeaturesPfS_iPiiS_S0_,@"STO_CUDA_ENTRY STV_DEFAULT"
_Z12calcFeaturesPfS_iPiiS_S0_:
.text._Z12calcFeaturesPfS_iPiiS_S0_:
[----:B------:R-:W-:Y:S01]  /*0000*/  LDC R1, c[0x0][0x37c] ;  /* 0x0000df00ff017b82 */ /* 0x000fe20000000800 */
[----:B------:R-:W0:Y:S01]  /*0010*/  S2R R0, SR_TID.X ;  /* 0x0000000000007919 */ /* 0x000e220000002100 */
[----:B------:R-:W0:Y:S01]  /*0020*/  LDCU UR5, c[0x0][0x390] ;  /* 0x00007200ff0577ac */ /* 0x000e220008000800 */
[----:B------:R-:W-:Y:S01]  /*0030*/  BSSY.RECONVERGENT B0, `(.L_x_0) ;  /* 0x0000046000007945 */ /* 0x000fe20003800200 */
[----:B------:R-:W-:Y:S01]  /*0040*/  IMAD.MOV.U32 R2, RZ, RZ, RZ ;  /* 0x000000ffff027224 */ /* 0x000fe200078e00ff */
[----:B------:R-:W1:Y:S01]  /*0050*/  LDCU.64 UR6, c[0x0][0x358] ;  /* 0x00006b00ff0677ac */ /* 0x000e620008000a00 */
[----:B0-----:R-:W-:-:S13]  /*0060*/  ISETP.GE.U32.AND P0, PT, R0, UR5, PT ;  /* 0x0000000500007c0c */ /* 0x001fda000bf06070 */
[----:B-1----:R-:W-:Y:S05]  /*0070*/  @P0 BRA `(.L_x_1) ;  /* 0x0000000000800947 */ /* 0x002fea0003800000 */
[----:B------:R-:W0:Y:S08]  /*0080*/  LDC R3, c[0x0][0x3a0] ;  /* 0x0000e800ff037b82 */ /* 0x000e300000000800 */
[----:B------:R-:W1:Y:S08]  /*0090*/  S2UR UR4, SR_CTAID.X ;  /* 0x00000000000479c3 */ /* 0x000e700000002500 */
[----:B------:R-:W2:Y:S08]  /*00a0*/  LDC.64 R6, c[0x0][0x380] ;  /* 0x0000e000ff067b82 */ /* 0x000eb00000000a00 */
[----:B------:R-:W3:Y:S01]  /*00b0*/  LDC.64 R4, c[0x0][0x388] ;  /* 0x0000e200ff047b82 */ /* 0x000ee20000000a00 */
[----:B0-----:R-:W-:-:S07]  /*00c0*/  VIADD R3, R3, UR5 ;  /* 0x0000000503037c36 */ /* 0x001fce0008000000 */
[----:B------:R-:W0:Y:S01]  /*00d0*/  LDC.64 R8, c[0x0][0x3a8] ;  /* 0x0000ea00ff087b82 */ /* 0x000e220000000a00 */
[----:B-1----:R-:W-:-:S04]  /*00e0*/  IMAD R3, R3, UR4, R0 ;  /* 0x0000000403037c24 */ /* 0x002fc8000f8e0200 */
[----:B--2---:R-:W-:-:S06]  /*00f0*/  IMAD.WIDE.U32 R6, R3, 0x4, R6 ;  /* 0x0000000403067825 */ /* 0x004fcc00078e0006 */
[----:B------:R-:W2:Y:S01]  /*0100*/  LDG.E R7, desc[UR6][R6.64] ;  /* 0x0000000606077981 */ /* 0x000ea2000c1e1900 */
[----:B---3--:R-:W-:-:S04]  /*0110*/  IMAD.WIDE.U32 R4, R0, 0x4, R4 ;  /* 0x0000000400047825 */ /* 0x008fc800078e0004 */
[----:B0-----:R-:W-:Y:S02]  /*0120*/  IMAD.WIDE.U32 R8, R0, 0x4, R8 ;  /* 0x0000000400087825 */ /* 0x001fe400078e0008 */
[----:B------:R-:W2:Y:S04]  /*0130*/  LDG.E R0, desc[UR6][R4.64] ;  /* 0x0000000604007981 */ /* 0x000ea8000c1e1900 */
[----:B------:R-:W3:Y:S01]  /*0140*/  LDG.E R3, desc[UR6][R8.64] ;  /* 0x0000000608037981 */ /* 0x000ee2000c1e1900 */
[----:B--2---:R-:W-:-:S05]  /*0150*/  FADD R0, R0, -R7 ;  /* 0x8000000700007221 */ /* 0x004fca0000000000 */
[----:B---3--:R-:W-:-:S13]  /*0160*/  FSETP.GTU.AND P0, PT, |R0|, R3, PT ;  /* 0x000000030000720b */ /* 0x008fda0003f0c200 */
[----:B------:R-:W-:Y:S05]  /*0170*/  @P0 BRA `(.L_x_2) ;  /* 0x0000000000c40947 */ /* 0x000fea0003800000 */
[----:B------:R-:W0:Y:S01]  /*0180*/  MUFU.RCP R2, R3 ;  /* 0x0000000300027308 */ /* 0x000e220000001000 */
[----:B------:R-:W-:Y:S07]  /*0190*/  BSSY.RECONVERGENT B1, `(.L_x_3) ;  /* 0x000000c000017945 */ /* 0x000fee0003800200 */
[----:B------:R-:W1:Y:S01]  /*01a0*/  FCHK P0, |R0|, R3 ;  /* 0x0000000300007302 */ /* 0x000e620000000200 */
[----:B0-----:R-:W-:-:S04]  /*01b0*/  FFMA R5, -R3, R2, 1 ;  /* 0x3f80000003057423 */ /* 0x001fc80000000102 */
[----:B------:R-:W-:-:S04]  /*01c0*/  FFMA R5, R2, R5, R2 ;  /* 0x0000000502057223 */ /* 0x000fc80000000002 */
[----:B------:R-:W-:-:S04]  /*01d0*/  FFMA R2, |R0|, R5, RZ ;  /* 0x0000000500027223 */ /* 0x000fc800000002ff */
[----:B------:R-:W-:-:S04]  /*01e0*/  FFMA R4, -R3, R2, |R0| ;  /* 0x0000000203047223 */ /* 0x000fc80000000500 */
[----:B------:R-:W-:Y:S01]  /*01f0*/  FFMA R2, R5, R4, R2 ;  /* 0x0000000405027223 */ /* 0x000fe20000000002 */
[----:B-1----:R-:W-:Y:S06]  /*0200*/  @!P0 BRA `(.L_x_4) ;  /* 0x0000000000108947 */ /* 0x002fec0003800000 */
[----:B------:R-:W-:Y:S01]  /*0210*/  FADD R0, |R0|, -RZ ;  /* 0x800000ff00007221 */ /* 0x000fe20000000200 */
[----:B------:R-:W-:-:S07]  /*0220*/  MOV R2, 0x240 ;  /* 0x0000024000027802 */ /* 0x000fce0000000f00 */
[----:B------:R-:W-:Y:S05]  /*0230*/  CALL.REL.NOINC `($__internal_0_$__cuda_sm3x_div_rn_noftz_f32_slowpath) ;  /* 0x0000000000cc7944 */ /* 0x000fea0003c00000 */
[----:B------:R-:W-:-:S07]  /*0240*/  IMAD.MOV.U32 R2, RZ, RZ, R5 ;  /* 0x000000ffff027224 */ /* 0x000fce00078e0005 */
.L_x_4:
[----:B------:R-:W-:Y:S05]  /*0250*/  BSYNC.RECONVERGENT B1 ;  /* 0x0000000000017941 */ /* 0x000fea0003800200 */
.L_x_3:
[----:B------:R-:W-:Y:S01]  /*0260*/  FADD R2, -R2, 1 ;  /* 0x3f80000002027421 */ /* 0x000fe20000000100 */
[----:B------:R-:W-:Y:S06]  /*0270*/  BRA `(.L_x_2) ;  /* 0x0000000000847947 */ /* 0x000fec0003800000 */
.L_x_1:
[----:B------:R-:W0:Y:S01]  /*0280*/  LDC R10, c[0x0][0x3a0] ;  /* 0x0000e800ff0a7b82 */ /* 0x000e220000000800 */
[----:B------:R-:W-:-:S07]  /*0290*/  VIADD R3, R0, -UR5 ;  /* 0x8000000500037c36 */ /* 0x000fce0008000000 */
[----:B------:R-:W1:Y:S08]  /*02a0*/  LDC.64 R4, c[0x0][0x398] ;  /* 0x0000e600ff047b82 */ /* 0x000e700000000a00 */
[----:B------:R-:W2:Y:S08]  /*02b0*/  S2UR UR4, SR_CTAID.X ;  /* 0x00000000000479c3 */ /* 0x000eb00000002500 */
[----:B------:R-:W3:Y:S01]  /*02c0*/  LDC.64 R6, c[0x0][0x380] ;  /* 0x0000e000ff067b82 */ /* 0x000ee20000000a00 */
[----:B0-----:R-:W-:-:S07]  /*02d0*/  VIADD R11, R10, UR5 ;  /* 0x000000050a0b7c36 */ /* 0x001fce0008000000 */
[----:B------:R-:W0:Y:S01]  /*02e0*/  LDC.64 R8, c[0x0][0x3a8] ;  /* 0x0000ea00ff087b82 */ /* 0x000e220000000a00 */
[----:B-1----:R-:W-:-:S06]  /*02f0*/  IMAD.WIDE.U32 R4, R3, 0x4, R4 ;  /* 0x0000000403047825 */ /* 0x002fcc00078e0004 */
[----:B------:R-:W4:Y:S01]  /*0300*/  LDG.E R4, desc[UR6][R4.64] ;  /* 0x0000000604047981 */ /* 0x000f22000c1e1900 */
[----:B--2---:R-:W-:-:S04]  /*0310*/  IMAD R11, R11, UR4, R0 ;  /* 0x000000040b0b7c24 */ /* 0x004fc8000f8e0200 */
[----:B---3--:R-:W-:-:S06]  /*0320*/  IMAD.WIDE.U32 R6, R11, 0x4, R6 ;  /* 0x000000040b067825 */ /* 0x008fcc00078e0006 */
[----:B------:R-:W2:Y:S01]  /*0330*/  LDG.E R7, desc[UR6][R6.64] ;  /* 0x0000000606077981 */ /* 0x000ea2000c1e1900 */
[----:B0-----:R-:W-:-:S05]  /*0340*/  IMAD.WIDE.U32 R8, R0, 0x4, R8 ;  /* 0x0000000400087825 */ /* 0x001fca00078e0008 */
[----:B------:R-:W3:Y:S01]  /*0350*/  LDG.E R3, desc[UR6][R8.64] ;  /* 0x0000000608037981 */ /* 0x000ee2000c1e1900 */
[----:B----4-:R-:W-:-:S05]  /*0360*/  I2FP.F32.S32 R0, R4 ;  /* 0x0000000400007245 */ /* 0x010fca0000201400 */
        /* <DEDUP_REMOVED lines=15> */
[----:B------:R-:W-:-:S07]  /*0460*/  MOV R2, R5 ;  /* 0x0000000500027202 */ /* 0x000fce0000000f00 */
.L_x_6:
[----:B------:R-:W-:Y:S05]  /*0470*/  BSYNC.RECONVERGENT B1 ;  /* 0x0000000000017941 */ /* 0x000fea0003800200 */
.L_x_5:
[----:B------:R-:W-:-:S07]  /*0480*/  FADD R2, -R2, 1 ;  /* 0x3f80000002027421 */ /* 0x000fce0000000100 */
.L_x_2:
[----:B------:R-:W-:Y:S05]  /*0490*/  BSYNC.RECONVERGENT B0 ;  /* 0x0000000000007941 */ /* 0x000fea0003800200 */
.L_x_0:
[----:B------:R-:W0:Y:S01]  /*04a0*/  S2R R4, SR_LANEID ;  /* 0x0000000000047919 */ /* 0x000e220000000000 */
[----:B------:R-:W-:Y:S01]  /*04b0*/  FSETP.GT.AND P0, PT, R2, RZ, PT ;  /* 0x000000ff0200720b */ /* 0x000fe20003f04000 */
[----:B------:R-:W-:Y:S01]  /*04c0*/  VOTEU.ANY UR4, UPT, PT ;  /* 0x0000000000047886 */ /* 0x000fe200038e0100 */
[----:B------:R-:W1:Y:S01]  /*04d0*/  LDC.64 R2, c[0x0][0x3b0] ;  /* 0x0000ec00ff027b82 */ /* 0x000e620000000a00 */
[----:B------:R-:W1:Y:S01]  /*04e0*/  S2R R5, SR_CTAID.X ;  /* 0x0000000000057919 */ /* 0x000e620000002500 */
[----:B------:R-:W-:Y:S01]  /*04f0*/  SEL R0, RZ, 0x1, !P0 ;  /* 0x00000001ff007807 */ /* 0x000fe20004000000 */
[----:B------:R-:W-:-:S05]  /*0500*/  UFLO.U32 UR4, UR4 ;  /* 0x00000004000472bd */ /* 0x000fca00080e0000 */
[----:B------:R-:W2:Y:S01]  /*0510*/  REDUX UR8, R0 ;  /* 0x00000000000873c4 */ /* 0x000ea20000000000 */
[----:B0-----:R-:W-:Y:S01]  /*0520*/  ISETP.EQ.U32.AND P0, PT, R4, UR4, PT ;  /* 0x0000000404007c0c */ /* 0x001fe2000bf02070 */
[----:B-1----:R-:W-:-:S04]  /*0530*/  IMAD.WIDE.U32 R2, R5, 0x4, R2 ;  /* 0x0000000405027825 */ /* 0x002fc800078e0002 */
[----:B--2---:R-:W-:-:S08]  /*0540*/  IMAD.U32 R5, RZ, RZ, UR8 ;  /* 0x00000008ff057e24 */ /* 0x004fd0000f8e00ff */
[----:B------:R-:W-:Y:S01]  /*0550*/  @P0 REDG.E.AND.STRONG.GPU desc[UR6][R2.64], R5 ;  /* 0x000000050200098e */ /* 0x000fe2000e92e106 */
[----:B------:R-:W-:Y:S05]  /*0560*/  EXIT ;  /* 0x000000000000794d */ /* 0x000fea0003800000 */
        .weak           $__internal_0_$__cuda_sm3x_div_rn_noftz_f32_slowpath
        .type           $__internal_0_$__cuda_sm3x_div_rn_noftz_f32_slowpath,@function
        .size           $__internal_0_$__cuda_sm3x_div_rn_noftz_f32_slowpath,(.L_x_19 - $__internal_0_$__cuda_sm3x_div_rn_noftz_f32_slowpath)
$__internal_0_$__cuda_sm3x_div_rn_noftz_f32_slowpath:
[----:B------:R-:W-:Y:S01]  /*0570*/  SHF.R.U32.HI R5, RZ, 0x17, R3 ;  /* 0x00000017ff057819 */ /* 0x000fe20000011603 */
[----:B------:R-:W-:Y:S01]  /*0580*/  BSSY.RECONVERGENT B2, `(.L_x_7) ;  /* 0x0000062000027945 */ /* 0x000fe20003800200 */
[----:B------:R-:W-:Y:S02]  /*0590*/  SHF.R.U32.HI R4, RZ, 0x17, R0 ;  /* 0x00000017ff047819 */ /* 0x000fe40000011600 */
[----:B------:R-:W-:Y:S02]  /*05a0*/  LOP3.LUT R10, R5, 0xff, RZ, 0xc0, !PT ;  /* 0x000000ff050a7812 */ /* 0x000fe400078ec0ff */
[----:B------:R-:W-:-:S03]  /*05b0*/  LOP3.LUT R8, R4, 0xff, RZ, 0xc0, !PT ;  /* 0x000000ff04087812 */ /* 0x000fc600078ec0ff */
[----:B------:R-:W-:Y:S02]  /*05c0*/  VIADD R6, R10, 0xffffffff ;  /* 0xffffffff0a067836 */ /* 0x000fe40000000000 */
[----:B------:R-:W-:-:S03]  /*05d0*/  VIADD R5, R8, 0xffffffff ;  /* 0xffffffff08057836 */ /* 0x000fc60000000000 */
[----:B------:R-:W-:-:S04]  /*05e0*/  ISETP.GT.U32.AND P0, PT, R6, 0xfd, PT ;  /* 0x000000fd0600780c */ /* 0x000fc80003f04070 */
[----:B------:R-:W-:-:S13]  /*05f0*/  ISETP.GT.U32.OR P0, PT, R5, 0xfd, P0 ;  /* 0x000000fd0500780c */ /* 0x000fda0000704470 */
[----:B------:R-:W-:Y:S01]  /*0600*/  @!P0 IMAD.MOV.U32 R4, RZ, RZ, RZ ;  /* 0x000000ffff048224 */ /* 0x000fe200078e00ff */
[----:B------:R-:W-:Y:S06]  /*0610*/  @!P0 BRA `(.L_x_8) ;  /* 0x00000000005c8947 */ /* 0x000fec0003800000 */
[----:B------:R-:W-:Y:S02]  /*0620*/  FSETP.GTU.FTZ.AND P0, PT, |R0|, +INF , PT ;  /* 0x7f8000000000780b */ /* 0x000fe40003f1c200 */
[----:B------:R-:W-:-:S04]  /*0630*/  FSETP.GTU.FTZ.AND P1, PT, |R3|, +INF , PT ;  /* 0x7f8000000300780b */ /* 0x000fc80003f3c200 */
[----:B------:R-:W-:-:S13]  /*0640*/  PLOP3.LUT P0, PT, P0, P1, PT, 0xf8, 0x8f ;  /* 0x00000000008f781c */ /* 0x000fda0000703f70 */
[----:B------:R-:W-:Y:S05]  /*0650*/  @P0 BRA `(.L_x_9) ;  /* 0x00000004004c0947 */ /* 0x000fea0003800000 */
[----:B------:R-:W-:-:S13]  /*0660*/  LOP3.LUT P0, RZ, R3, 0x7fffffff, R0, 0xc8, !PT ;  /* 0x7fffffff03ff7812 */ /* 0x000fda000780c800 */
[----:B------:R-:W-:Y:S05]  /*0670*/  @!P0 BRA `(.L_x_10) ;  /* 0x00000004003c8947 */ /* 0x000fea0003800000 */
[C---:B------:R-:W-:Y:S02]  /*0680*/  FSETP.NEU.FTZ.AND P2, PT, |R0|.reuse, +INF , PT ;  /* 0x7f8000000000780b */ /* 0x040fe40003f5d200 */
[----:B------:R-:W-:Y:S02]  /*0690*/  FSETP.NEU.FTZ.AND P1, PT, |R3|, +INF , PT ;  /* 0x7f8000000300780b */ /* 0x000fe40003f3d200 */
[----:B------:R-:W-:-:S11]  /*06a0*/  FSETP.NEU.FTZ.AND P0, PT, |R0|, +INF , PT ;  /* 0x7f8000000000780b */ /* 0x000fd60003f1d200 */
[----:B------:R-:W-:Y:S05]  /*06b0*/  @!P1 BRA !P2, `(.L_x_10) ;  /* 0x00000004002c9947 */ /* 0x000fea0005000000 */
[----:B------:R-:W-:-:S04]  /*06c0*/  LOP3.LUT P2, RZ, R0, 0x7fffffff, RZ, 0xc0, !PT ;  /* 0x7fffffff00ff7812 */ /* 0x000fc8000784c0ff */
[----:B------:R-:W-:-:S13]  /*06d0*/  PLOP3.LUT P1, PT, P1, P2, PT, 0x2f, 0xf2 ;  /* 0x0000000000f2781c */ /* 0x000fda0000f24577 */
[----:B------:R-:W-:Y:S05]  /*06e0*/  @P1 BRA `(.L_x_11) ;  /* 0x0000000400181947 */ /* 0x000fea0003800000 */
[----:B------:R-:W-:-:S04]  /*06f0*/  LOP3.LUT P1, RZ, R3, 0x7fffffff, RZ, 0xc0, !PT ;  /* 0x7fffffff03ff7812 */ /* 0x000fc8000782c0ff */
[----:B------:R-:W-:-:S13]  /*0700*/  PLOP3.LUT P0, PT, P0, P1, PT, 0x2f, 0xf2 ;  /* 0x0000000000f2781c */ /* 0x000fda0000702577 */
[----:B------:R-:W-:Y:S05]  /*0710*/  @P0 BRA `(.L_x_12) ;  /* 0x0000000400000947 */ /* 0x000fea0003800000 */
[----:B------:R-:W-:Y:S02]  /*0720*/  ISETP.GE.AND P0, PT, R5, RZ, PT ;  /* 0x000000ff0500720c */ /* 0x000fe40003f06270 */
[----:B------:R-:W-:-:S11]  /*0730*/  ISETP.GE.AND P1, PT, R6, RZ, PT ;  /* 0x000000ff0600720c */ /* 0x000fd60003f26270 */
[----:B------:R-:W-:Y:S01]  /*0740*/  @P0 MOV R4, RZ ;  /* 0x000000ff00040202 */ /* 0x000fe20000000f00 */
[----:B------:R-:W-:Y:S02]  /*0750*/  @!P0 IMAD.MOV.U32 R4, RZ, RZ, -0x40 ;  /* 0xffffffc0ff048424 */ /* 0x000fe400078e00ff */
[----:B------:R-:W-:Y:S01]  /*0760*/  @!P0 FFMA R0, R0, 1.84467440737095516160e+19, RZ ;  /* 0x5f80000000008823 */ /* 0x000fe200000000ff */
[----:B------:R-:W-:Y:S01]  /*0770*/  @!P1 FFMA R3, R3, 1.84467440737095516160e+19, RZ ;  /* 0x5f80000003039823 */ /* 0x000fe200000000ff */
[----:B------:R-:W-:-:S07]  /*0780*/  @!P1 VIADD R4, R4, 0x40 ;  /* 0x0000004004049836 */ /* 0x000fce0000000000 */
.L_x_8:
[----:B------:R-:W-:Y:S01]  /*0790*/  LEA R6, R10, 0xc0800000, 0x17 ;  /* 0xc08000000a067811 */ /* 0x000fe200078eb8ff */
[----:B------:R-:W-:Y:S04]  /*07a0*/  BSSY.RECONVERGENT B3, `(.L_x_13) ;  /* 0x0000036000037945 */ /* 0x000fe80003800200 */
[----:B------:R-:W-:Y:S02]  /*07b0*/  IMAD.IADD R6, R3, 0x1, -R6 ;  /* 0x0000000103067824 */ /* 0x000fe400078e0a06 */
[----:B------:R-:W-:Y:S02]  /*07c0*/  VIADD R3, R8, 0xffffff81 ;  /* 0xffffff8108037836 */ /* 0x000fe40000000000 */
[----:B------:R-:W0:Y:S01]  /*07d0*/  MUFU.RCP R5, R6 ;  /* 0x0000000600057308 */ /* 0x000e220000001000 */
[----:B------:R-:W-:Y:S01]  /*07e0*/  FADD.FTZ R7, -R6, -RZ ;  /* 0x800000ff06077221 */ /* 0x000fe20000010100 */
[C---:B------:R-:W-:Y:S01]  /*07f0*/  IMAD R0, R3.reuse, -0x800000, R0 ;  /* 0xff80000003007824 */ /* 0x040fe200078e0200 */
[----:B------:R-:W-:-:S04]  /*0800*/  IADD3 R3, PT, PT, R3, 0x7f, -R10 ;  /* 0x0000007f03037810 */ /* 0x000fc80007ffe80a */
[----:B------:R-:W-:Y:S01]  /*0810*/  IADD3 R3, PT, PT, R3, R4, RZ ;  /* 0x0000000403037210 */ /* 0x000fe20007ffe0ff */
[----:B0-----:R-:W-:-:S04]  /*0820*/  FFMA R8, R5, R7, 1 ;  /* 0x3f80000005087423 */ /* 0x001fc80000000007 */
[----:B------:R-:W-:-:S04]  /*0830*/  FFMA R12, R5, R8, R5 ;  /* 0x00000008050c7223 */ /* 0x000fc80000000005 */
[----:B------:R-:W-:-:S04]  /*0840*/  FFMA R5, R0, R12, RZ ;  /* 0x0000000c00057223 */ /* 0x000fc800000000ff */
[----:B------:R-:W-:-:S04]  /*0850*/  FFMA R8, R7, R5, R0 ;  /* 0x0000000507087223 */ /* 0x000fc80000000000 */
[----:B------:R-:W-:-:S04]  /*0860*/  FFMA R9, R12, R8, R5 ;  /* 0x000000080c097223 */ /* 0x000fc80000000005 */
[----:B------:R-:W-:-:S04]  /*0870*/  FFMA R8, R7, R9, R0 ;  /* 0x0000000907087223 */ /* 0x000fc80000000000 */
[----:B------:R-:W-:-:S05]  /*0880*/  FFMA R5, R12, R8, R9 ;  /* 0x000000080c057223 */ /* 0x000fca0000000009 */
[----:B------:R-:W-:-:S04]  /*0890*/  SHF.R.U32.HI R0, RZ, 0x17, R5 ;  /* 0x00000017ff007819 */ /* 0x000fc80000011605 */
[----:B------:R-:W-:-:S05]  /*08a0*/  LOP3.LUT R0, R0, 0xff, RZ, 0xc0, !PT ;  /* 0x000000ff00007812 */ /* 0x000fca00078ec0ff */
[----:B------:R-:W-:-:S04]  /*08b0*/  IMAD.IADD R6, R0, 0x1, R3 ;  /* 0x0000000100067824 */ /* 0x000fc800078e0203 */
[----:B------:R-:W-:-:S05]  /*08c0*/  VIADD R0, R6, 0xffffffff ;  /* 0xffffffff06007836 */ /* 0x000fca0000000000 */
[----:B------:R-:W-:-:S13]  /*08d0*/  ISETP.GE.U32.AND P0, PT, R0, 0xfe, PT ;  /* 0x000000fe0000780c */ /* 0x000fda0003f06070 */
[----:B------:R-:W-:Y:S05]  /*08e0*/  @!P0 BRA `(.L_x_14) ;  /* 0x0000000000808947 */ /* 0x000fea0003800000 */
[----:B------:R-:W-:-:S13]  /*08f0*/  ISETP.GT.AND P0, PT, R6, 0xfe, PT ;  /* 0x000000fe0600780c */ /* 0x000fda0003f04270 */
[----:B------:R-:W-:Y:S05]  /*0900*/  @P0 BRA `(.L_x_15) ;  /* 0x00000000006c0947 */ /* 0x000fea0003800000 */
[----:B------:R-:W-:-:S13]  /*0910*/  ISETP.GE.AND P0, PT, R6, 0x1, PT ;  /* 0x000000010600780c */ /* 0x000fda0003f06270 */
[----:B------:R-:W-:Y:S05]  /*0920*/  @P0 BRA `(.L_x_16) ;  /* 0x0000000000740947 */ /* 0x000fea0003800000 */
[----:B------:R-:W-:Y:S02]  /*0930*/  ISETP.GE.AND P0, PT, R6, -0x18, PT ;  /* 0xffffffe80600780c */ /* 0x000fe40003f06270 */
[----:B------:R-:W-:-:S11]  /*0940*/  LOP3.LUT R5, R5, 0x80000000, RZ, 0xc0, !PT ;  /* 0x8000000005057812 */ /* 0x000fd600078ec0ff */
[----:B------:R-:W-:Y:S05]  /*0950*/  @!P0 BRA `(.L_x_16) ;  /* 0x0000000000688947 */ /* 0x000fea0003800000 */
[-CC-:B------:R-:W-:Y:S01]  /*0960*/  FFMA.RZ R0, R12, R8.reuse, R9.reuse ;  /* 0x000000080c007223 */ /* 0x180fe2000000c009 */
[----:B------:R-:W-:Y:S02]  /*0970*/  VIADD R7, R6, 0x20 ;  /* 0x0000002006077836 */ /* 0x000fe40000000000 */
[-CC-:B------:R-:W-:Y:S01]  /*0980*/  FFMA.RM R3, R12, R8.reuse, R9.reuse ;  /* 0x000000080c037223 */ /* 0x180fe20000004009 */
[----:B------:R-:W-:Y:S02]  /*0990*/  ISETP.NE.AND P2, PT, R6, RZ, PT ;  /* 0x000000ff0600720c */ /* 0x000fe40003f45270 */
[----:B------:R-:W-:Y:S01]  /*09a0*/  LOP3.LUT R4, R0, 0x7fffff, RZ, 0xc0, !PT ;  /* 0x007fffff00047812 */ /* 0x000fe200078ec0ff */
[----:B------:R-:W-:Y:S01]  /*09b0*/  FFMA.RP R0, R12, R8, R9 ;  /* 0x000000080c007223 */ /* 0x000fe20000008009 */
[----:B------:R-:W-:Y:S01]  /*09c0*/  ISETP.NE.AND P1, PT, R6, RZ, PT ;  /* 0x000000ff0600720c */ /* 0x000fe20003f25270 */
[----:B------:R-:W-:Y:S01]  /*09d0*/  IMAD.MOV R6, RZ, RZ, -R6 ;  /* 0x000000ffff067224 */ /* 0x000fe200078e0a06 */
[----:B------:R-:W-:-:S02]  /*09e0*/  LOP3.LUT R4, R4, 0x800000, RZ, 0xfc, !PT ;  /* 0x0080000004047812 */ /* 0x000fc400078efcff */
[----:B------:R-:W-:Y:S02]  /*09f0*/  FSETP.NEU.FTZ.AND P0, PT, R0, R3, PT ;  /* 0x000000030000720b */ /* 0x000fe40003f1d000 */
[----:B------:R-:W-:Y:S02]  /*0a00*/  SHF.L.U32 R7, R4, R7, RZ ;  /* 0x0000000704077219 */ /* 0x000fe400000006ff */
[----:B------:R-:W-:Y:S02]  /*0a10*/  SEL R3, R6, RZ, P2 ;  /* 0x000000ff06037207 */ /* 0x000fe40001000000 */
[----:B------:R-:W-:Y:S02]  /*0a20*/  ISETP.NE.AND P1, PT, R7, RZ, P1 ;  /* 0x000000ff0700720c */ /* 0x000fe40000f25270 */
[----:B------:R-:W-:Y:S02]  /*0a30*/  SHF.R.U32.HI R3, RZ, R3, R4 ;  /* 0x00000003ff037219 */ /* 0x000fe40000011604 */
[----:B------:R-:W-:-:S02]  /*0a40*/  PLOP3.LUT P0, PT, P0, P1, PT, 0xf8, 0x8f ;  /* 0x00000000008f781c */ /* 0x000fc40000703f70 */
[----:B------:R-:W-:Y:S02]  /*0a50*/  SHF.R.U32.HI R7, RZ, 0x1, R3 ;  /* 0x00000001ff077819 */ /* 0x000fe40000011603 */
[----:B------:R-:W-:-:S04]  /*0a60*/  SEL R0, RZ, 0x1, !P0 ;  /* 0x00000001ff007807 */ /* 0x000fc80004000000 */
[----:B------:R-:W-:-:S04]  /*0a70*/  LOP3.LUT R0, R0, 0x1, R7, 0xf8, !PT ;  /* 0x0000000100007812 */ /* 0x000fc800078ef807 */
[----:B------:R-:W-:-:S04]  /*0a80*/  LOP3.LUT R0, R0, R3, RZ, 0xc0, !PT ;  /* 0x0000000300007212 */ /* 0x000fc800078ec0ff */
[----:B------:R-:W-:-:S04]  /*0a90*/  IADD3 R0, PT, PT, R7, R0, RZ ;  /* 0x0000000007007210 */ /* 0x000fc80007ffe0ff */
[----:B------:R-:W-:Y:S01]  /*0aa0*/  LOP3.LUT R5, R0, R5, RZ, 0xfc, !PT ;  /* 0x0000000500057212 */ /* 0x000fe200078efcff */
[----:B------:R-:W-:Y:S06]  /*0ab0*/  BRA `(.L_x_16) ;  /* 0x0000000000107947 */ /* 0x000fec0003800000 */
.L_x_15:
[----:B------:R-:W-:-:S04]  /*0ac0*/  LOP3.LUT R5, R5, 0x80000000, RZ, 0xc0, !PT ;  /* 0x8000000005057812 */ /* 0x000fc800078ec0ff */
[----:B------:R-:W-:Y:S01]  /*0ad0*/  LOP3.LUT R5, R5, 0x7f800000, RZ, 0xfc, !PT ;  /* 0x7f80000005057812 */ /* 0x000fe200078efcff */
[----:B------:R-:W-:Y:S06]  /*0ae0*/  BRA `(.L_x_16) ;  /* 0x0000000000047947 */ /* 0x000fec0003800000 */
.L_x_14:
[----:B------:R-:W-:-:S07]  /*0af0*/  IMAD R5, R3, 0x800000, R5 ;  /* 0x0080000003057824 */ /* 0x000fce00078e0205 */
.L_x_16:
[----:B------:R-:W-:Y:S05]  /*0b00*/  BSYNC.RECONVERGENT B3 ;  /* 0x0000000000037941 */ /* 0x000fea0003800200 */
.L_x_13:
[----:B------:R-:W-:Y:S05]  /*0b10*/  BRA `(.L_x_17) ;  /* 0x0000000000207947 */ /* 0x000fea0003800000 */
.L_x_12:
[----:B------:R-:W-:-:S04]  /*0b20*/  LOP3.LUT R0, R3, 0x80000000, R0, 0x48, !PT ;  /* 0x8000000003007812 */ /* 0x000fc800078e4800 */
[----:B------:R-:W-:Y:S01]  /*0b30*/  LOP3.LUT R5, R0, 0x7f800000, RZ, 0xfc, !PT ;  /* 0x7f80000000057812 */ /* 0x000fe200078efcff */
[----:B------:R-:W-:Y:S06]  /*0b40*/  BRA `(.L_x_17) ;  /* 0x0000000000147947 */ /* 0x000fec0003800000 */
.L_x_11:
[----:B------:R-:W-:Y:S01]  /*0b50*/  LOP3.LUT R5, R3, 0x80000000, R0, 0x48, !PT ;  /* 0x8000000003057812 */ /* 0x000fe200078e4800 */
[----:B------:R-:W-:Y:S06]  /*0b60*/  BRA `(.L_x_17) ;  /* 0x00000000000c7947 */ /* 0x000fec0003800000 */
.L_x_10:
[----:B------:R-:W0:Y:S01]  /*0b70*/  MUFU.RSQ R5, -QNAN ;  /* 0xffc0000000057908 */ /* 0x000e220000001400 */
[----:B------:R-:W-:Y:S05]  /*0b80*/  BRA `(.L_x_17) ;  /* 0x0000000000047947 */ /* 0x000fea0003800000 */
.L_x_9:
[----:B------:R-:W-:-:S07]  /*0b90*/  FADD.FTZ R5, R0, R3 ;  /* 0x0000000300057221 */ /* 0x000fce0000010000 */
.L_x_17:
[----:B------:R-:W-:Y:S05]  /*0ba0*/  BSYNC.RECONVERGENT B2 ;  /* 0x0000000000027941 */ /* 0x000fea0003800200 */
.L_x_7:
[----:B------:R-:W-:-:S04]  /*0bb0*/  IMAD.MOV.U32 R3, RZ, RZ, 0x0 ;  /* 0x00000000ff037424 */ /* 0x000fc800078e00ff */
[----:B0-----:R-:W-:Y:S05]  /*0bc0*/  RET.REL.NODEC R2 `(_Z12calcFeaturesPfS_iPiiS_S0_) ;  /* 0xfffffff4020c7950 */ /* 0x001fea0003c3ffff */
.L_x_18:
[----:B------:R-:W-:-:S00]  /*0bd0*/  BRA `(.L_x_18) ;  /* 0xfffffffc00fc7947 */ /* 0x000fc0000383ffff */
[----:B------:R-:W-:-:S00]  /*0be0*/  NOP ;  /* 0x0000000000007918 */ /* 0x000fc00000000000 */
        /* <DEDUP_REMOVED lines=9> */
.L_x_19:


//--------------------- .nv.shared.reserved.0     --------------------------
	.section	.nv.shared.reserved.0,"aw",@nobits
	.weak		__nv_reservedSMEM_offset_0_alias
	.size		__nv_reservedSMEM_offset_0_alias, 0, 64
	.other		__nv_reservedSMEM_offset_0_alias,@"STO_CUDA_RESERVED_SHARED STV_DEFAULT"
__nv_reservedSMEM_offset_0_alias:
	.zero		0
	.zero		64


//--------------------- .nv.constant0._Z12calcFeaturesPfS_iPiiS_S0_ --------------------------
	.section	.nv.constant0._Z12calcFeaturesPfS_iPiiS_S0_,"a",@progbits
	.sectionflags	@""
	.align	4
.nv.constant0._Z12calcFeaturesPfS_iPiiS_S0_:
	.zero		952


//--------------------- SYMBOLS --------------------------

	.type		.nv.reservedSmem.offset0,@object
	.size		.nv.reservedSmem.offset0,0x4
